//
// Generated by NVIDIA NVVM Compiler
//
// Compiler Build ID: CL-36424714
// Cuda compilation tools, release 13.0, V13.0.88
// Based on NVVM 20.0.0
//

.version 9.0
.target sm_100
.address_size 64

	// .globl	_Z18cudaMultiplyArraysPiS_S_iiii

.visible .entry _Z18cudaMultiplyArraysPiS_S_iiii(
	.param .u64 .ptr .align 1 _Z18cudaMultiplyArraysPiS_S_iiii_param_0,
	.param .u64 .ptr .align 1 _Z18cudaMultiplyArraysPiS_S_iiii_param_1,
	.param .u64 .ptr .align 1 _Z18cudaMultiplyArraysPiS_S_iiii_param_2,
	.param .u32 _Z18cudaMultiplyArraysPiS_S_iiii_param_3,
	.param .u32 _Z18cudaMultiplyArraysPiS_S_iiii_param_4,
	.param .u32 _Z18cudaMultiplyArraysPiS_S_iiii_param_5,
	.param .u32 _Z18cudaMultiplyArraysPiS_S_iiii_param_6
)
{
	.reg .pred 	%p<13>;
	.reg .b32 	%r<108>;
	.reg .b64 	%rd<53>;

	ld.param.u64 	%rd7, [_Z18cudaMultiplyArraysPiS_S_iiii_param_0];
	ld.param.u64 	%rd8, [_Z18cudaMultiplyArraysPiS_S_iiii_param_1];
	ld.param.u64 	%rd6, [_Z18cudaMultiplyArraysPiS_S_iiii_param_2];
	ld.param.u32 	%r33, [_Z18cudaMultiplyArraysPiS_S_iiii_param_3];
	ld.param.u32 	%r30, [_Z18cudaMultiplyArraysPiS_S_iiii_param_4];
	ld.param.u32 	%r31, [_Z18cudaMultiplyArraysPiS_S_iiii_param_5];
	ld.param.u32 	%r32, [_Z18cudaMultiplyArraysPiS_S_iiii_param_6];
	cvta.to.global.u64 	%rd1, %rd8;
	cvta.to.global.u64 	%rd2, %rd7;
	mov.u32 	%r34, %ctaid.y;
	mov.u32 	%r35, %ntid.y;
	mov.u32 	%r36, %tid.y;
	mad.lo.s32 	%r1, %r34, %r35, %r36;
	mov.u32 	%r37, %ctaid.x;
	mov.u32 	%r38, %ntid.x;
	mov.u32 	%r39, %tid.x;
	mad.lo.s32 	%r2, %r37, %r38, %r39;
	setp.gt.s32 	%p1, %r1, %r33;
	setp.gt.s32 	%p2, %r2, %r31;
	or.pred  	%p3, %p1, %p2;
	@%p3 bra 	$L__BB0_14;
	setp.lt.s32 	%p4, %r30, 1;
	mov.b32 	%r107, 0;
	@%p4 bra 	$L__BB0_13;
	mul.lo.s32 	%r3, %r30, %r1;
	and.b32  	%r4, %r30, 7;
	setp.lt.u32 	%p5, %r30, 8;
	mov.b32 	%r102, 0;
	mov.u32 	%r107, %r102;
	@%p5 bra 	$L__BB0_5;
	and.b32  	%r102, %r30, 2147483640;
	neg.s32 	%r96, %r102;
	shl.b32 	%r7, %r31, 3;
	mul.wide.u32 	%rd9, %r3, 4;
	add.s64 	%rd10, %rd9, %rd2;
	add.s64 	%rd52, %rd10, 16;
	mov.b32 	%r107, 0;
	mul.wide.s32 	%rd13, %r31, 4;
	mov.u32 	%r95, %r2;
$L__BB0_4:
	.pragma "nounroll";
	ld.global.u32 	%r44, [%rd52+-16];
	mul.wide.s32 	%rd11, %r95, 4;
	add.s64 	%rd12, %rd1, %rd11;
	ld.global.u32 	%r45, [%rd12];
	mad.lo.s32 	%r46, %r45, %r44, %r107;
	ld.global.u32 	%r47, [%rd52+-12];
	add.s64 	%rd14, %rd12, %rd13;
	ld.global.u32 	%r48, [%rd14];
	mad.lo.s32 	%r49, %r48, %r47, %r46;
	ld.global.u32 	%r50, [%rd52+-8];
	add.s64 	%rd15, %rd14, %rd13;
	ld.global.u32 	%r51, [%rd15];
	mad.lo.s32 	%r52, %r51, %r50, %r49;
	ld.global.u32 	%r53, [%rd52+-4];
	add.s64 	%rd16, %rd15, %rd13;
	ld.global.u32 	%r54, [%rd16];
	mad.lo.s32 	%r55, %r54, %r53, %r52;
	ld.global.u32 	%r56, [%rd52];
	add.s64 	%rd17, %rd16, %rd13;
	ld.global.u32 	%r57, [%rd17];
	mad.lo.s32 	%r58, %r57, %r56, %r55;
	ld.global.u32 	%r59, [%rd52+4];
	add.s64 	%rd18, %rd17, %rd13;
	ld.global.u32 	%r60, [%rd18];
	mad.lo.s32 	%r61, %r60, %r59, %r58;
	ld.global.u32 	%r62, [%rd52+8];
	add.s64 	%rd19, %rd18, %rd13;
	ld.global.u32 	%r63, [%rd19];
	mad.lo.s32 	%r64, %r63, %r62, %r61;
	ld.global.u32 	%r65, [%rd52+12];
	add.s64 	%rd20, %rd19, %rd13;
	ld.global.u32 	%r66, [%rd20];
	mad.lo.s32 	%r107, %r66, %r65, %r64;
	add.s32 	%r96, %r96, 8;
	add.s32 	%r95, %r95, %r7;
	add.s64 	%rd52, %rd52, 32;
	setp.ne.s32 	%p6, %r96, 0;
	@%p6 bra 	$L__BB0_4;
$L__BB0_5:
	setp.eq.s32 	%p7, %r4, 0;
	@%p7 bra 	$L__BB0_13;
	and.b32  	%r17, %r30, 3;
	setp.lt.u32 	%p8, %r4, 4;
	@%p8 bra 	$L__BB0_8;
	add.s32 	%r68, %r102, %r3;
	mul.wide.u32 	%rd21, %r68, 4;
	add.s64 	%rd22, %rd2, %rd21;
	ld.global.u32 	%r69, [%rd22];
	mad.lo.s32 	%r70, %r102, %r31, %r2;
	mul.wide.s32 	%rd23, %r70, 4;
	add.s64 	%rd24, %rd1, %rd23;
	ld.global.u32 	%r71, [%rd24];
	mad.lo.s32 	%r72, %r71, %r69, %r107;
	cvt.u64.u32 	%rd25, %r3;
	cvt.u64.u32 	%rd26, %r102;
	add.s64 	%rd27, %rd26, %rd25;
	shl.b64 	%rd28, %rd27, 2;
	add.s64 	%rd29, %rd2, %rd28;
	ld.global.u32 	%r73, [%rd29+4];
	mul.wide.s32 	%rd30, %r31, 4;
	add.s64 	%rd31, %rd24, %rd30;
	ld.global.u32 	%r74, [%rd31];
	mad.lo.s32 	%r75, %r74, %r73, %r72;
	ld.global.u32 	%r76, [%rd29+8];
	add.s64 	%rd32, %rd31, %rd30;
	ld.global.u32 	%r77, [%rd32];
	mad.lo.s32 	%r78, %r77, %r76, %r75;
	ld.global.u32 	%r79, [%rd29+12];
	add.s64 	%rd33, %rd32, %rd30;
	ld.global.u32 	%r80, [%rd33];
	mad.lo.s32 	%r107, %r80, %r79, %r78;
	add.s32 	%r102, %r102, 4;
$L__BB0_8:
	setp.eq.s32 	%p9, %r17, 0;
	@%p9 bra 	$L__BB0_13;
	setp.eq.s32 	%p10, %r17, 1;
	@%p10 bra 	$L__BB0_11;
	add.s32 	%r82, %r102, %r3;
	mul.wide.u32 	%rd34, %r82, 4;
	add.s64 	%rd35, %rd2, %rd34;
	ld.global.u32 	%r83, [%rd35];
	mad.lo.s32 	%r84, %r102, %r31, %r2;
	mul.wide.s32 	%rd36, %r84, 4;
	add.s64 	%rd37, %rd1, %rd36;
	ld.global.u32 	%r85, [%rd37];
	mad.lo.s32 	%r86, %r85, %r83, %r107;
	cvt.u64.u32 	%rd38, %r3;
	cvt.u64.u32 	%rd39, %r102;
	add.s64 	%rd40, %rd39, %rd38;
	shl.b64 	%rd41, %rd40, 2;
	add.s64 	%rd42, %rd2, %rd41;
	ld.global.u32 	%r87, [%rd42+4];
	mul.wide.s32 	%rd43, %r31, 4;
	add.s64 	%rd44, %rd37, %rd43;
	ld.global.u32 	%r88, [%rd44];
	mad.lo.s32 	%r107, %r88, %r87, %r86;
	add.s32 	%r102, %r102, 2;
$L__BB0_11:
	and.b32  	%r89, %r30, 1;
	setp.eq.b32 	%p11, %r89, 1;
	not.pred 	%p12, %p11;
	@%p12 bra 	$L__BB0_13;
	add.s32 	%r90, %r102, %r3;
	mul.wide.u32 	%rd45, %r90, 4;
	add.s64 	%rd46, %rd2, %rd45;
	ld.global.u32 	%r91, [%rd46];
	mad.lo.s32 	%r92, %r102, %r31, %r2;
	mul.wide.s32 	%rd47, %r92, 4;
	add.s64 	%rd48, %rd1, %rd47;
	ld.global.u32 	%r93, [%rd48];
	mad.lo.s32 	%r107, %r93, %r91, %r107;
$L__BB0_13:
	mad.lo.s32 	%r94, %r32, %r1, %r2;
	cvta.to.global.u64 	%rd49, %rd6;
	mul.wide.s32 	%rd50, %r94, 4;
	add.s64 	%rd51, %rd49, %rd50;
	st.global.u32 	[%rd51], %r107;
$L__BB0_14:
	ret;

}


// ===== COMPILED SASS (sm_100) =====

	.target	sm_100

	.elftype	@"ET_EXEC"


//--------------------- .note.nv.tkinfo           --------------------------
	.section	.note.nv.tkinfo,"",@"SHT_NOTE"
	.sectionflags	@"SHF_NOTE_NV_TKINFO"
	.tkinfo
        /*0018*/ 	.word	0x00000002
        /*0030*/ 	.string	""
        /*0030*/ 	.string	"ptxas"
        /*0030*/ 	.string	"Cuda compilation tools, release 13.0, V13.0.88"
        /*0030*/ 	.string	"Build cuda_13.0.r13.0/compiler.36424714_0"
        /*0030*/ 	.string	"-arch sm_100 -m 64 "



//--------------------- .note.nv.cuinfo           --------------------------
	.section	.note.nv.cuinfo,"",@"SHT_NOTE"
	.sectionflags	@"SHF_NOTE_NV_CUINFO"
        /*0018*/ 	.short	0x0002
        /*001a*/ 	.short	0x0064
        /*001c*/ 	.short	0x0082
	.zero		2


//--------------------- .nv.info                  --------------------------
	.section	.nv.info,"",@"SHT_CUDA_INFO"
	.align	4


	//----- nvinfo : EIATTR_REGCOUNT
	.align		4
        /*0000*/ 	.byte	0x04, 0x2f
        /*0002*/ 	.short	(.L_1 - .L_0)
	.align		4
.L_0:
        /*0004*/ 	.word	index@(_Z18cudaMultiplyArraysPiS_S_iiii)
        /*0008*/ 	.word	0x00000020


	//----- nvinfo : EIATTR_FRAME_SIZE
	.align		4
.L_1:
        /*000c*/ 	.byte	0x04, 0x11
        /*000e*/ 	.short	(.L_3 - .L_2)
	.align		4
.L_2:
        /*0010*/ 	.word	index@(_Z18cudaMultiplyArraysPiS_S_iiii)
        /*0014*/ 	.word	0x00000000


	//----- nvinfo : EIATTR_MIN_STACK_SIZE
	.align		4
.L_3:
        /*0018*/ 	.byte	0x04, 0x12
        /*001a*/ 	.short	(.L_5 - .L_4)
	.align		4
.L_4:
        /*001c*/ 	.word	index@(_Z18cudaMultiplyArraysPiS_S_iiii)
        /*0020*/ 	.word	0x00000000
.L_5:


//--------------------- .nv.compat                --------------------------
	.section	.nv.compat,"",@"SHT_CUDA_COMPAT_INFO"
	.align	4
        /*0000*/ 	.byte	0x02, 0x09, 0x00, 0x00, 0x02, 0x02, 0x01, 0x00, 0x02, 0x05, 0x05, 0x00, 0x03, 0x07, 0x01, 0x01
        /*0010*/ 	.byte	0x02, 0x03, 0x00, 0x00, 0x02, 0x06, 0x01, 0x00, 0x04, 0x0b, 0x08, 0x00, 0x09, 0x00, 0x00, 0x00
        /*0020*/ 	.byte	0x00, 0x00, 0x00, 0x00


//--------------------- .nv.info._Z18cudaMultiplyArraysPiS_S_iiii --------------------------
	.section	.nv.info._Z18cudaMultiplyArraysPiS_S_iiii,"",@"SHT_CUDA_INFO"
	.sectionflags	@""
	.align	4


	//----- nvinfo : EIATTR_CUDA_API_VERSION
	.align		4
        /*0000*/ 	.byte	0x04, 0x37
        /*0002*/ 	.short	(.L_7 - .L_6)
.L_6:
        /*0004*/ 	.word	0x00000082


	//----- nvinfo : EIATTR_KPARAM_INFO
	.align		4
.L_7:
        /*0008*/ 	.byte	0x04, 0x17
        /*000a*/ 	.short	(.L_9 - .L_8)
.L_8:
        /*000c*/ 	.word	0x00000000
        /*0010*/ 	.short	0x0006
        /*0012*/ 	.short	0x0024
        /*0014*/ 	.byte	0x00, 0xf0, 0x11, 0x00


	//----- nvinfo : EIATTR_KPARAM_INFO
	.align		4
.L_9:
        /*0018*/ 	.byte	0x04, 0x17
        /*001a*/ 	.short	(.L_11 - .L_10)
.L_10:
        /*001c*/ 	.word	0x00000000
        /*0020*/ 	.short	0x0005
        /*0022*/ 	.short	0x0020
        /*0024*/ 	.byte	0x00, 0xf0, 0x11, 0x00


	//----- nvinfo : EIATTR_KPARAM_INFO
	.align		4
.L_11:
        /*0028*/ 	.byte	0x04, 0x17
        /*002a*/ 	.short	(.L_13 - .L_12)
.L_12:
        /*002c*/ 	.word	0x00000000
        /*0030*/ 	.short	0x0004
        /*0032*/ 	.short	0x001c
        /*0034*/ 	.byte	0x00, 0xf0, 0x11, 0x00


	//----- nvinfo : EIATTR_KPARAM_INFO
	.align		4
.L_13:
        /*0038*/ 	.byte	0x04, 0x17
        /*003a*/ 	.short	(.L_15 - .L_14)
.L_14:
        /*003c*/ 	.word	0x00000000
        /*0040*/ 	.short	0x0003
        /*0042*/ 	.short	0x0018
        /*0044*/ 	.byte	0x00, 0xf0, 0x11, 0x00


	//----- nvinfo : EIATTR_KPARAM_INFO
	.align		4
.L_15:
        /*0048*/ 	.byte	0x04, 0x17
        /*004a*/ 	.short	(.L_17 - .L_16)
.L_16:
        /*004c*/ 	.word	0x00000000
        /*0050*/ 	.short	0x0002
        /*0052*/ 	.short	0x0010
        /*0054*/ 	.byte	0x00, 0xf5, 0x21, 0x00


	//----- nvinfo : EIATTR_KPARAM_INFO
	.align		4
.L_17:
        /*0058*/ 	.byte	0x04, 0x17
        /*005a*/ 	.short	(.L_19 - .L_18)
.L_18:
        /*005c*/ 	.word	0x00000000
        /*0060*/ 	.short	0x0001
        /*0062*/ 	.short	0x0008
        /*0064*/ 	.byte	0x00, 0xf5, 0x21, 0x00


	//----- nvinfo : EIATTR_KPARAM_INFO
	.align		4
.L_19:
        /*0068*/ 	.byte	0x04, 0x17
        /*006a*/ 	.short	(.L_21 - .L_20)
.L_20:
        /*006c*/ 	.word	0x00000000
        /*0070*/ 	.short	0x0000
        /*0072*/ 	.short	0x0000
        /*0074*/ 	.byte	0x00, 0xf5, 0x21, 0x00


	//----- nvinfo : EIATTR_SPARSE_MMA_MASK
	.align		4
.L_21:
        /*0078*/ 	.byte	0x03, 0x50
        /*007a*/ 	.short	0x0000


	//----- nvinfo : EIATTR_MAXREG_COUNT
	.align		4
        /*007c*/ 	.byte	0x03, 0x1b
        /*007e*/ 	.short	0x00ff


	//----- nvinfo : EIATTR_MERCURY_ISA_VERSION
	.align		4
        /*0080*/ 	.byte	0x03, 0x5f
        /*0082*/ 	.short	0x0101


	//----- nvinfo : EIATTR_VRC_CTA_INIT_COUNT
	.align		4
        /*0084*/ 	.byte	0x02, 0x4a
	.zero		1
	.zero		1


	//----- nvinfo : EIATTR_EXIT_INSTR_OFFSETS
	.align		4
        /*0088*/ 	.byte	0x04, 0x1c
        /*008a*/ 	.short	(.L_23 - .L_22)


	//   ....[0]....
.L_22:
        /*008c*/ 	.word	0x000000d0


	//   ....[1]....
        /*0090*/ 	.word	0x000008f0


	//----- nvinfo : EIATTR_CBANK_PARAM_SIZE
	.align		4
.L_23:
        /*0094*/ 	.byte	0x03, 0x19
        /*0096*/ 	.short	0x0028


	//----- nvinfo : EIATTR_PARAM_CBANK
	.align		4
        /*0098*/ 	.byte	0x04, 0x0a
        /*009a*/ 	.short	(.L_25 - .L_24)
	.align		4
.L_24:
        /*009c*/ 	.word	index@(.nv.constant0._Z18cudaMultiplyArraysPiS_S_iiii)
        /*00a0*/ 	.short	0x0380
        /*00a2*/ 	.short	0x0028


	//----- nvinfo : EIATTR_SW_WAR
	.align		4
.L_25:
        /*00a4*/ 	.byte	0x04, 0x36
        /*00a6*/ 	.short	(.L_27 - .L_26)
.L_26:
        /*00a8*/ 	.word	0x00000008
.L_27:


//--------------------- .nv.callgraph             --------------------------
	.section	.nv.callgraph,"",@"SHT_CUDA_CALLGRAPH"
	.align	4
	.sectionentsize	8
	.align		4
        /*0000*/ 	.word	0x00000000
	.align		4
        /*0004*/ 	.word	0xffffffff
	.align		4
        /*0008*/ 	.word	0x00000000
	.align		4
        /*000c*/ 	.word	0xfffffffe
	.align		4
        /*0010*/ 	.word	0x00000000
	.align		4
        /*0014*/ 	.word	0xfffffffd
	.align		4
        /*0018*/ 	.word	0x00000000
	.align		4
        /*001c*/ 	.word	0xfffffffc


//--------------------- .text._Z18cudaMultiplyArraysPiS_S_iiii --------------------------
	.section	.text._Z18cudaMultiplyArraysPiS_S_iiii,"ax",@progbits
	.align	128
        .global         _Z18cudaMultiplyArraysPiS_S_iiii
        .type           _Z18cudaMultiplyArraysPiS_S_iiii,@function
        .size           _Z18cudaMultiplyArraysPiS_S_iiii,(.L_x_5 - _Z18cudaMultiplyArraysPiS_S_iiii)
        .other          _Z18cudaMultiplyArraysPiS_S_iiii,@"STO_CUDA_ENTRY STV_DEFAULT"
_Z18cudaMultiplyArraysPiS_S_iiii:
.text._Z18cudaMultiplyArraysPiS_S_iiii:
[----:B------:R-:W-:Y:S01]  /*0000*/  LDC R1, c[0x0][0x37c] ;  /* 0x0000df00ff017b82 */ /* 0x000fe20000000800 */
[----:B------:R-:W0:Y:S07]  /*0010*/  S2R R3, SR_TID.X ;  /* 0x0000000000037919 */ /* 0x000e2e0000002100 */
[----:B------:R-:W1:Y:S01]  /*0020*/  LDC R19, c[0x0][0x364] ;  /* 0x0000d900ff137b82 */ /* 0x000e620000000800 */
[----:B------:R-:W2:Y:S01]  /*0030*/  LDCU UR6, c[0x0][0x398] ;  /* 0x00007300ff0677ac */ /* 0x000ea20008000800 */
[----:B------:R-:W1:Y:S06]  /*0040*/  S2R R2, SR_TID.Y ;  /* 0x0000000000027919 */ /* 0x000e6c0000002200 */
[----:B------:R-:W0:Y:S08]  /*0050*/  S2UR UR5, SR_CTAID.X ;  /* 0x00000000000579c3 */ /* 0x000e300000002500 */
[----:B------:R-:W0:Y:S08]  /*0060*/  LDC R0, c[0x0][0x360] ;  /* 0x0000d800ff007b82 */ /* 0x000e300000000800 */
[----:B------:R-:W1:Y:S08]  /*0070*/  S2UR UR4, SR_CTAID.Y ;  /* 0x00000000000479c3 */ /* 0x000e700000002600 */
[----:B------:R-:W3:Y:S01]  /*0080*/  LDC R17, c[0x0][0x3a0] ;  /* 0x0000e800ff117b82 */ /* 0x000ee20000000800 */
[----:B0-----:R-:W-:-:S02]  /*0090*/  IMAD R0, R0, UR5, R3 ;  /* 0x0000000500007c24 */ /* 0x001fc4000f8e0203 */
[----:B-1----:R-:W-:-:S03]  /*00a0*/  IMAD R19, R19, UR4, R2 ;  /* 0x0000000413137c24 */ /* 0x002fc6000f8e0202 */
[----:B---3--:R-:W-:-:S04]  /*00b0*/  ISETP.GT.AND P0, PT, R0, R17, PT ;  /* 0x000000110000720c */ /* 0x008fc80003f04270 */
[----:B--2---:R-:W-:-:S13]  /*00c0*/  ISETP.GT.OR P0, PT, R19, UR6, P0 ;  /* 0x0000000613007c0c */ /* 0x004fda0008704670 */
[----:B------:R-:W-:Y:S05]  /*00d0*/  @P0 EXIT ;  /* 0x000000000000094d */ /* 0x000fea0003800000 */
[----:B------:R-:W0:Y:S01]  /*00e0*/  LDC R16, c[0x0][0x39c] ;  /* 0x0000e700ff107b82 */ /* 0x000e220000000800 */
[----:B------:R-:W1:Y:S01]  /*00f0*/  LDCU.64 UR4, c[0x0][0x358] ;  /* 0x00006b00ff0477ac */ /* 0x000e620008000a00 */
[----:B------:R-:W-:Y:S01]  /*0100*/  HFMA2 R24, -RZ, RZ, 0, 0 ;  /* 0x00000000ff187431 */ /* 0x000fe200000001ff */
[----:B0-----:R-:W-:-:S13]  /*0110*/  ISETP.GE.AND P0, PT, R16, 0x1, PT ;  /* 0x000000011000780c */ /* 0x001fda0003f06270 */
[----:B-1----:R-:W-:Y:S05]  /*0120*/  @!P0 BRA `(.L_x_0) ;  /* 0x0000000400dc8947 */ /* 0x002fea0003800000 */
[C---:B------:R-:W-:Y:S01]  /*0130*/  ISETP.GE.U32.AND P1, PT, R16.reuse, 0x8, PT ;  /* 0x000000081000780c */ /* 0x040fe20003f26070 */
[----:B------:R-:W-:Y:S01]  /*0140*/  IMAD R20, R19, R16, RZ ;  /* 0x0000001013147224 */ /* 0x000fe200078e02ff */
[----:B------:R-:W-:Y:S02]  /*0150*/  LOP3.LUT R27, R16, 0x7, RZ, 0xc0, !PT ;  /* 0x00000007101b7812 */ /* 0x000fe400078ec0ff */
[----:B------:R-:W-:Y:S02]  /*0160*/  MOV R21, RZ ;  /* 0x000000ff00157202 */ /* 0x000fe40000000f00 */
[----:B------:R-:W-:Y:S02]  /*0170*/  ISETP.NE.AND P0, PT, R27, RZ, PT ;  /* 0x000000ff1b00720c */ /* 0x000fe40003f05270 */
[----:B------:R-:W-:-:S05]  /*0180*/  MOV R24, RZ ;  /* 0x000000ff00187202 */ /* 0x000fca0000000f00 */
[----:B------:R-:W-:Y:S06]  /*0190*/  @!P1 BRA `(.L_x_1) ;  /* 0x0000000000c09947 */ /* 0x000fec0003800000 */
[----:B------:R-:W0:Y:S01]  /*01a0*/  LDC.64 R2, c[0x0][0x380] ;  /* 0x0000e000ff027b82 */ /* 0x000e220000000a00 */
[----:B------:R-:W-:Y:S02]  /*01b0*/  LOP3.LUT R21, R16, 0x7ffffff8, RZ, 0xc0, !PT ;  /* 0x7ffffff810157812 */ /* 0x000fe400078ec0ff */
[----:B------:R-:W-:Y:S02]  /*01c0*/  MOV R24, RZ ;  /* 0x000000ff00187202 */ /* 0x000fe40000000f00 */
[----:B------:R-:W-:Y:S02]  /*01d0*/  MOV R18, R0 ;  /* 0x0000000000127202 */ /* 0x000fe40000000f00 */
[----:B------:R-:W-:Y:S01]  /*01e0*/  IADD3 R22, PT, PT, -R21, RZ, RZ ;  /* 0x000000ff15167210 */ /* 0x000fe20007ffe1ff */
[----:B0-----:R-:W-:-:S03]  /*01f0*/  IMAD.WIDE.U32 R2, R20, 0x4, R2 ;  /* 0x0000000414027825 */ /* 0x001fc600078e0002 */
[----:B------:R-:W-:-:S04]  /*0200*/  IADD3 R4, P1, PT, R2, 0x10, RZ ;  /* 0x0000001002047810 */ /* 0x000fc80007f3e0ff */
[----:B------:R-:W-:-:S09]  /*0210*/  IADD3.X R3, PT, PT, RZ, R3, RZ, P1, !PT ;  /* 0x00000003ff037210 */ /* 0x000fd20000ffe4ff */
.L_x_2:
[----:B------:R-:W0:Y:S01]  /*0220*/  LDC.64 R14, c[0x0][0x388] ;  /* 0x0000e200ff0e7b82 */ /* 0x000e220000000a00 */
[----:B------:R-:W-:-:S05]  /*0230*/  MOV R2, R4 ;  /* 0x0000000400027202 */ /* 0x000fca0000000f00 */
[----:B------:R-:W2:Y:S04]  /*0240*/  LDG.E R25, desc[UR4][R2.64+-0x10] ;  /* 0xfffff00402197981 */ /* 0x000ea8000c1e1900 */
[----:B------:R-:W3:Y:S04]  /*0250*/  LDG.E R23, desc[UR4][R2.64+-0xc] ;  /* 0xfffff40402177981 */ /* 0x000ee8000c1e1900 */
[----:B------:R-:W4:Y:S04]  /*0260*/  LDG.E R29, desc[UR4][R2.64+-0x8] ;  /* 0xfffff804021d7981 */ /* 0x000f28000c1e1900 */
[----:B------:R-:W5:Y:S01]  /*0270*/  LDG.E R28, desc[UR4][R2.64+-0x4] ;  /* 0xfffffc04021c7981 */ /* 0x000f62000c1e1900 */
[----:B0-----:R-:W-:-:S05]  /*0280*/  IMAD.WIDE R14, R18, 0x4, R14 ;  /* 0x00000004120e7825 */ /* 0x001fca00078e020e */
[----:B------:R0:W2:Y:S01]  /*0290*/  LDG.E R26, desc[UR4][R14.64] ;  /* 0x000000040e1a7981 */ /* 0x0000a2000c1e1900 */
[----:B------:R-:W-:-:S04]  /*02a0*/  IMAD.WIDE R12, R17, 0x4, R14 ;  /* 0x00000004110c7825 */ /* 0x000fc800078e020e */
[C---:B------:R-:W-:Y:S02]  /*02b0*/  IMAD.WIDE R4, R17.reuse, 0x4, R12 ;  /* 0x0000000411047825 */ /* 0x040fe400078e020c */
[----:B------:R-:W3:Y:S02]  /*02c0*/  LDG.E R12, desc[UR4][R12.64] ;  /* 0x000000040c0c7981 */ /* 0x000ee4000c1e1900 */
[C---:B------:R-:W-:Y:S02]  /*02d0*/  IMAD.WIDE R8, R17.reuse, 0x4, R4 ;  /* 0x0000000411087825 */ /* 0x040fe400078e0204 */
[----:B------:R-:W4:Y:S02]  /*02e0*/  LDG.E R4, desc[UR4][R4.64] ;  /* 0x0000000404047981 */ /* 0x000f24000c1e1900 */
[C---:B------:R-:W-:Y:S02]  /*02f0*/  IMAD.WIDE R6, R17.reuse, 0x4, R8 ;  /* 0x0000000411067825 */ /* 0x040fe400078e0208 */
[----:B------:R-:W5:Y:S02]  /*0300*/  LDG.E R8, desc[UR4][R8.64] ;  /* 0x0000000408087981 */ /* 0x000f64000c1e1900 */
[----:B------:R-:W-:-:S02]  /*0310*/  IMAD.WIDE R10, R17, 0x4, R6 ;  /* 0x00000004110a7825 */ /* 0x000fc400078e0206 */
[----:B------:R-:W5:Y:S04]  /*0320*/  LDG.E R5, desc[UR4][R2.64] ;  /* 0x0000000402057981 */ /* 0x000f68000c1e1900 */
[----:B------:R-:W5:Y:S01]  /*0330*/  LDG.E R6, desc[UR4][R6.64] ;  /* 0x0000000406067981 */ /* 0x000f62000c1e1900 */
[----:B0-----:R-:W-:-:S03]  /*0340*/  IMAD.WIDE R14, R17, 0x4, R10 ;  /* 0x00000004110e7825 */ /* 0x001fc600078e020a */
[----:B------:R-:W5:Y:S04]  /*0350*/  LDG.E R10, desc[UR4][R10.64] ;  /* 0x000000040a0a7981 */ /* 0x000f68000c1e1900 */
[----:B------:R-:W5:Y:S04]  /*0360*/  LDG.E R13, desc[UR4][R14.64] ;  /* 0x000000040e0d7981 */ /* 0x000f68000c1e1900 */
[----:B------:R-:W5:Y:S04]  /*0370*/  LDG.E R7, desc[UR4][R2.64+0x4] ;  /* 0x0000040402077981 */ /* 0x000f68000c1e1900 */
[----:B------:R-:W5:Y:S01]  /*0380*/  LDG.E R9, desc[UR4][R2.64+0xc] ;  /* 0x00000c0402097981 */ /* 0x000f62000c1e1900 */
[----:B--2---:R-:W-:-:S02]  /*0390*/  IMAD R26, R25, R26, R24 ;  /* 0x0000001a191a7224 */ /* 0x004fc400078e0218 */
[----:B------:R-:W-:Y:S02]  /*03a0*/  IMAD.WIDE R24, R17, 0x4, R14 ;  /* 0x0000000411187825 */ /* 0x000fe400078e020e */
[----:B------:R0:W2:Y:S04]  /*03b0*/  LDG.E R14, desc[UR4][R2.64+0x8] ;  /* 0x00000804020e7981 */ /* 0x0000a8000c1e1900 */
[----:B------:R-:W2:Y:S01]  /*03c0*/  LDG.E R24, desc[UR4][R24.64] ;  /* 0x0000000418187981 */ /* 0x000ea2000c1e1900 */
[----:B---3--:R-:W-:Y:S01]  /*03d0*/  IMAD R12, R23, R12, R26 ;  /* 0x0000000c170c7224 */ /* 0x008fe200078e021a */
[----:B------:R-:W-:-:S03]  /*03e0*/  IADD3 R22, PT, PT, R22, 0x8, RZ ;  /* 0x0000000816167810 */ /* 0x000fc60007ffe0ff */
[----:B----4-:R-:W-:Y:S01]  /*03f0*/  IMAD R29, R29, R4, R12 ;  /* 0x000000041d1d7224 */ /* 0x010fe200078e020c */
[----:B------:R-:W-:-:S03]  /*0400*/  ISETP.NE.AND P1, PT, R22, RZ, PT ;  /* 0x000000ff1600720c */ /* 0x000fc60003f25270 */
[----:B-----5:R-:W-:Y:S01]  /*0410*/  IMAD R8, R28, R8, R29 ;  /* 0x000000081c087224 */ /* 0x020fe200078e021d */
[----:B------:R-:W-:-:S03]  /*0420*/  IADD3 R4, P2, PT, R2, 0x20, RZ ;  /* 0x0000002002047810 */ /* 0x000fc60007f5e0ff */
[----:B------:R-:W-:Y:S01]  /*0430*/  IMAD R5, R5, R6, R8 ;  /* 0x0000000605057224 */ /* 0x000fe200078e0208 */
[----:B0-----:R-:W-:Y:S02]  /*0440*/  IADD3.X R3, PT, PT, RZ, R3, RZ, P2, !PT ;  /* 0x00000003ff037210 */ /* 0x001fe400017fe4ff */
[----:B------:R-:W-:Y:S01]  /*0450*/  LEA R18, R17, R18, 0x3 ;  /* 0x0000001211127211 */ /* 0x000fe200078e18ff */
[----:B------:R-:W-:-:S04]  /*0460*/  IMAD R5, R7, R10, R5 ;  /* 0x0000000a07057224 */ /* 0x000fc800078e0205 */
[----:B--2---:R-:W-:-:S04]  /*0470*/  IMAD R5, R14, R13, R5 ;  /* 0x0000000d0e057224 */ /* 0x004fc800078e0205 */
[----:B------:R-:W-:Y:S01]  /*0480*/  IMAD R24, R9, R24, R5 ;  /* 0x0000001809187224 */ /* 0x000fe200078e0205 */
[----:B------:R-:W-:Y:S06]  /*0490*/  @P1 BRA `(.L_x_2) ;  /* 0xfffffffc00601947 */ /* 0x000fec000383ffff */
.L_x_1:
[----:B------:R-:W-:Y:S05]  /*04a0*/  @!P0 BRA `(.L_x_0) ;  /* 0x0000000000fc8947 */ /* 0x000fea0003800000 */
[----:B------:R-:W-:Y:S02]  /*04b0*/  ISETP.GE.U32.AND P1, PT, R27, 0x4, PT ;  /* 0x000000041b00780c */ /* 0x000fe40003f26070 */
[----:B------:R-:W-:-:S04]  /*04c0*/  LOP3.LUT R14, R16, 0x3, RZ, 0xc0, !PT ;  /* 0x00000003100e7812 */ /* 0x000fc800078ec0ff */
[----:B------:R-:W-:-:S07]  /*04d0*/  ISETP.NE.AND P0, PT, R14, RZ, PT ;  /* 0x000000ff0e00720c */ /* 0x000fce0003f05270 */
[----:B------:R-:W-:Y:S06]  /*04e0*/  @!P1 BRA `(.L_x_3) ;  /* 0x00000000006c9947 */ /* 0x000fec0003800000 */
[----:B------:R-:W0:Y:S01]  /*04f0*/  LDC.64 R4, c[0x0][0x388] ;  /* 0x0000e200ff047b82 */ /* 0x000e220000000a00 */
[----:B------:R-:W1:Y:S01]  /*0500*/  LDCU.64 UR6, c[0x0][0x380] ;  /* 0x00007000ff0677ac */ /* 0x000e620008000a00 */
[----:B------:R-:W-:Y:S01]  /*0510*/  IMAD R7, R21, R17, R0 ;  /* 0x0000001115077224 */ /* 0x000fe200078e0200 */
[CC--:B------:R-:W-:Y:S02]  /*0520*/  IADD3 R3, PT, PT, R20.reuse, R21.reuse, RZ ;  /* 0x0000001514037210 */ /* 0x0c0fe40007ffe0ff */
[----:B------:R-:W-:-:S03]  /*0530*/  IADD3 R8, P1, PT, R20, R21, RZ ;  /* 0x0000001514087210 */ /* 0x000fc60007f3e0ff */
[----:B------:R-:W2:Y:S01]  /*0540*/  LDC.64 R12, c[0x0][0x380] ;  /* 0x0000e000ff0c7b82 */ /* 0x000ea20000000a00 */
[----:B0-----:R-:W-:-:S04]  /*0550*/  IMAD.WIDE R4, R7, 0x4, R4 ;  /* 0x0000000407047825 */ /* 0x001fc800078e0204 */
[----:B------:R-:W-:Y:S02]  /*0560*/  IMAD.WIDE R6, R17, 0x4, R4 ;  /* 0x0000000411067825 */ /* 0x000fe400078e0204 */
[----:B------:R-:W3:Y:S02]  /*0570*/  LDG.E R4, desc[UR4][R4.64] ;  /* 0x0000000404047981 */ /* 0x000ee4000c1e1900 */
[----:B--2---:R-:W-:Y:S01]  /*0580*/  IMAD.WIDE.U32 R12, R3, 0x4, R12 ;  /* 0x00000004030c7825 */ /* 0x004fe200078e000c */
[----:B------:R-:W-:Y:S02]  /*0590*/  IADD3.X R3, PT, PT, RZ, RZ, RZ, P1, !PT ;  /* 0x000000ffff037210 */ /* 0x000fe40000ffe4ff */
[----:B-1----:R-:W-:-:S03]  /*05a0*/  LEA R2, P1, R8, UR6, 0x2 ;  /* 0x0000000608027c11 */ /* 0x002fc6000f8210ff */
[----:B------:R-:W3:Y:S01]  /*05b0*/  LDG.E R13, desc[UR4][R12.64] ;  /* 0x000000040c0d7981 */ /* 0x000ee2000c1e1900 */
[----:B------:R-:W-:Y:S01]  /*05c0*/  LEA.HI.X R3, R8, UR7, R3, 0x2, P1 ;  /* 0x0000000708037c11 */ /* 0x000fe200088f1403 */
[C---:B------:R-:W-:Y:S02]  /*05d0*/  IMAD.WIDE R8, R17.reuse, 0x4, R6 ;  /* 0x0000000411087825 */ /* 0x040fe400078e0206 */
[----:B------:R-:W2:Y:S04]  /*05e0*/  LDG.E R6, desc[UR4][R6.64] ;  /* 0x0000000406067981 */ /* 0x000ea8000c1e1900 */
[----:B------:R-:W2:Y:S01]  /*05f0*/  LDG.E R15, desc[UR4][R2.64+0x4] ;  /* 0x00000404020f7981 */ /* 0x000ea2000c1e1900 */
[----:B------:R-:W-:-:S03]  /*0600*/  IMAD.WIDE R10, R17, 0x4, R8 ;  /* 0x00000004110a7825 */ /* 0x000fc600078e0208 */
[----:B------:R-:W4:Y:S04]  /*0610*/  LDG.E R22, desc[UR4][R8.64] ;  /* 0x0000000408167981 */ /* 0x000f28000c1e1900 */
[----:B------:R-:W4:Y:S04]  /*0620*/  LDG.E R18, desc[UR4][R2.64+0x8] ;  /* 0x0000080402127981 */ /* 0x000f28000c1e1900 */
[----:B------:R-:W5:Y:S04]  /*0630*/  LDG.E R26, desc[UR4][R2.64+0xc] ;  /* 0x00000c04021a7981 */ /* 0x000f68000c1e1900 */
[----:B------:R-:W5:Y:S01]  /*0640*/  LDG.E R10, desc[UR4][R10.64] ;  /* 0x000000040a0a7981 */ /* 0x000f62000c1e1900 */
[----:B------:R-:W-:Y:S01]  /*0650*/  IADD3 R21, PT, PT, R21, 0x4, RZ ;  /* 0x0000000415157810 */ /* 0x000fe20007ffe0ff */
[----:B---3--:R-:W-:-:S04]  /*0660*/  IMAD R24, R13, R4, R24 ;  /* 0x000000040d187224 */ /* 0x008fc800078e0218 */
[----:B--2---:R-:W-:-:S04]  /*0670*/  IMAD R15, R15, R6, R24 ;  /* 0x000000060f0f7224 */ /* 0x004fc800078e0218 */
[----:B----4-:R-:W-:-:S04]  /*0680*/  IMAD R15, R18, R22, R15 ;  /* 0x00000016120f7224 */ /* 0x010fc800078e020f */
[----:B-----5:R-:W-:-:S07]  /*0690*/  IMAD R24, R26, R10, R15 ;  /* 0x0000000a1a187224 */ /* 0x020fce00078e020f */
.L_x_3:
[----:B------:R-:W-:Y:S05]  /*06a0*/  @!P0 BRA `(.L_x_0) ;  /* 0x00000000007c8947 */ /* 0x000fea0003800000 */
[----:B------:R-:W-:Y:S01]  /*06b0*/  ISETP.NE.AND P1, PT, R14, 0x1, PT ;  /* 0x000000010e00780c */ /* 0x000fe20003f25270 */
[----:B------:R-:W0:Y:S01]  /*06c0*/  LDC.64 R10, c[0x0][0x380] ;  /* 0x0000e000ff0a7b82 */ /* 0x000e220000000a00 */
[----:B------:R-:W-:-:S04]  /*06d0*/  LOP3.LUT R16, R16, 0x1, RZ, 0xc0, !PT ;  /* 0x0000000110107812 */ /* 0x000fc800078ec0ff */
[----:B------:R-:W-:-:S03]  /*06e0*/  ISETP.NE.U32.AND P0, PT, R16, 0x1, PT ;  /* 0x000000011000780c */ /* 0x000fc60003f05070 */
[----:B------:R-:W1:Y:S04]  /*06f0*/  LDC.64 R8, c[0x0][0x388] ;  /* 0x0000e200ff087b82 */ /* 0x000e680000000a00 */
[CC--:B------:R-:W-:Y:S02]  /*0700*/  @P1 IADD3 R13, PT, PT, R20.reuse, R21.reuse, RZ ;  /* 0x00000015140d1210 */ /* 0x0c0fe40007ffe0ff */
[----:B------:R-:W-:Y:S02]  /*0710*/  @P1 IADD3 R12, P2, PT, R20, R21, RZ ;  /* 0x00000015140c1210 */ /* 0x000fe40007f5e0ff */
[----:B------:R-:W2:Y:S02]  /*0720*/  @P1 LDC.64 R2, c[0x0][0x380] ;  /* 0x0000e000ff021b82 */ /* 0x000ea40000000a00 */
[----:B------:R-:W-:-:S06]  /*0730*/  @P1 IADD3.X R14, PT, PT, RZ, RZ, RZ, P2, !PT ;  /* 0x000000ffff0e1210 */ /* 0x000fcc00017fe4ff */
[----:B------:R-:W3:Y:S01]  /*0740*/  LDC.64 R6, c[0x0][0x380] ;  /* 0x0000e000ff067b82 */ /* 0x000ee20000000a00 */
[----:B0-----:R-:W-:-:S04]  /*0750*/  @P1 IMAD.WIDE.U32 R10, R13, 0x4, R10 ;  /* 0x000000040d0a1825 */ /* 0x001fc800078e000a */
[C---:B------:R-:W-:Y:S01]  /*0760*/  @P1 IMAD R13, R21.reuse, R17, R0 ;  /* 0x00000011150d1224 */ /* 0x040fe200078e0200 */
[----:B------:R-:W-:Y:S01]  /*0770*/  @P1 IADD3 R21, PT, PT, R21, 0x2, RZ ;  /* 0x0000000215151810 */ /* 0x000fe20007ffe0ff */
[----:B------:R-:W4:Y:S01]  /*0780*/  @P1 LDG.E R11, desc[UR4][R10.64] ;  /* 0x000000040a0b1981 */ /* 0x000f22000c1e1900 */
[----:B------:R-:W0:Y:S01]  /*0790*/  LDC.64 R4, c[0x0][0x388] ;  /* 0x0000e200ff047b82 */ /* 0x000e220000000a00 */
[----:B-1----:R-:W-:Y:S01]  /*07a0*/  @P1 IMAD.WIDE R8, R13, 0x4, R8 ;  /* 0x000000040d081825 */ /* 0x002fe200078e0208 */
[----:B------:R-:W-:Y:S02]  /*07b0*/  @!P0 IADD3 R15, PT, PT, R20, R21, RZ ;  /* 0x00000015140f8210 */ /* 0x000fe40007ffe0ff */
[----:B--2---:R-:W-:Y:S01]  /*07c0*/  @P1 LEA R2, P2, R12, R2, 0x2 ;  /* 0x000000020c021211 */ /* 0x004fe200078410ff */
[----:B------:R-:W-:-:S03]  /*07d0*/  @!P0 IMAD R21, R21, R17, R0 ;  /* 0x0000001115158224 */ /* 0x000fc600078e0200 */
[----:B------:R-:W-:Y:S01]  /*07e0*/  @P1 LEA.HI.X R3, R12, R3, R14, 0x2, P2 ;  /* 0x000000030c031211 */ /* 0x000fe200010f140e */
[----:B------:R-:W-:Y:S01]  /*07f0*/  @P1 IMAD.WIDE R12, R17, 0x4, R8 ;  /* 0x00000004110c1825 */ /* 0x000fe200078e0208 */
[----:B------:R-:W4:Y:S03]  /*0800*/  @P1 LDG.E R14, desc[UR4][R8.64] ;  /* 0x00000004080e1981 */ /* 0x000f26000c1e1900 */
[----:B---3--:R-:W-:Y:S01]  /*0810*/  @!P0 IMAD.WIDE.U32 R6, R15, 0x4, R6 ;  /* 0x000000040f068825 */ /* 0x008fe200078e0006 */
[----:B------:R-:W2:Y:S04]  /*0820*/  @P1 LDG.E R2, desc[UR4][R2.64+0x4] ;  /* 0x0000040402021981 */ /* 0x000ea8000c1e1900 */
[----:B------:R-:W2:Y:S01]  /*0830*/  @P1 LDG.E R12, desc[UR4][R12.64] ;  /* 0x000000040c0c1981 */ /* 0x000ea2000c1e1900 */
[----:B0-----:R-:W-:-:S03]  /*0840*/  @!P0 IMAD.WIDE R4, R21, 0x4, R4 ;  /* 0x0000000415048825 */ /* 0x001fc600078e0204 */
[----:B------:R-:W3:Y:S04]  /*0850*/  @!P0 LDG.E R7, desc[UR4][R6.64] ;  /* 0x0000000406078981 */ /* 0x000ee8000c1e1900 */
[----:B------:R-:W3:Y:S01]  /*0860*/  @!P0 LDG.E R4, desc[UR4][R4.64] ;  /* 0x0000000404048981 */ /* 0x000ee2000c1e1900 */
[----:B----4-:R-:W-:-:S04]  /*0870*/  @P1 IMAD R11, R11, R14, R24 ;  /* 0x0000000e0b0b1224 */ /* 0x010fc800078e0218 */
[----:B--2---:R-:W-:-:S04]  /*0880*/  @P1 IMAD R24, R2, R12, R11 ;  /* 0x0000000c02181224 */ /* 0x004fc800078e020b */
[----:B---3--:R-:W-:-:S07]  /*0890*/  @!P0 IMAD R24, R7, R4, R24 ;  /* 0x0000000407188224 */ /* 0x008fce00078e0218 */
.L_x_0:
[----:B------:R-:W0:Y:S01]  /*08a0*/  LDC.64 R2, c[0x0][0x390] ;  /* 0x0000e400ff027b82 */ /* 0x000e220000000a00 */
[----:B------:R-:W1:Y:S02]  /*08b0*/  LDCU UR6, c[0x0][0x3a4] ;  /* 0x00007480ff0677ac */ /* 0x000e640008000800 */
[----:B-1----:R-:W-:-:S04]  /*08c0*/  IMAD R19, R19, UR6, R0 ;  /* 0x0000000613137c24 */ /* 0x002fc8000f8e0200 */
[----:B0-----:R-:W-:-:S05]  /*08d0*/  IMAD.WIDE R2, R19, 0x4, R2 ;  /* 0x0000000413027825 */ /* 0x001fca00078e0202 */
[----:B------:R-:W-:Y:S01]  /*08e0*/  STG.E desc[UR4][R2.64], R24 ;  /* 0x0000001802007986 */ /* 0x000fe2000c101904 */
[----:B------:R-:W-:Y:S05]  /*08f0*/  EXIT ;  /* 0x000000000000794d */ /* 0x000fea0003800000 */
.L_x_4:
[----:B------:R-:W-:-:S00]  /*0900*/  BRA `(.L_x_4) ;  /* 0xfffffffc00fc7947 */ /* 0x000fc0000383ffff */
[----:B------:R-:W-:-:S00]  /*0910*/  NOP ;  /* 0x0000000000007918 */ /* 0x000fc00000000000 */
        /* <DEDUP_REMOVED lines=14> */
.L_x_5:


//--------------------- .nv.shared.reserved.0     --------------------------
	.section	.nv.shared.reserved.0,"aw",@nobits
	.weak		__nv_reservedSMEM_offset_0_alias
	.size		__nv_reservedSMEM_offset_0_alias, 0, 64
	.other		__nv_reservedSMEM_offset_0_alias,@"STO_CUDA_RESERVED_SHARED STV_DEFAULT"
__nv_reservedSMEM_offset_0_alias:
	.zero		0
	.zero		64


//--------------------- .nv.constant0._Z18cudaMultiplyArraysPiS_S_iiii --------------------------
	.section	.nv.constant0._Z18cudaMultiplyArraysPiS_S_iiii,"a",@progbits
	.sectionflags	@""
	.align	4
.nv.constant0._Z18cudaMultiplyArraysPiS_S_iiii:
	.zero		936


//--------------------- SYMBOLS --------------------------

	.type		.nv.reservedSmem.offset0,@object
	.size		.nv.reservedSmem.offset0,0x4
